	.headerflags	@"EF_CUDA_TEXMODE_UNIFIED EF_CUDA_64BIT_ADDRESS EF_CUDA_ACCELERATORS EF_CUDA_SM90 EF_CUDA_VIRTUAL_SM(EF_CUDA_SM90)"
	.elftype	@"ET_EXEC"


//--------------------- .nv.info                  --------------------------
	.section	.nv.info,"",@"SHT_CUDA_INFO"
	.align	4


	//----- nvinfo : EIATTR_REGCOUNT
	.align		4
        /*0000*/ 	.byte	0x04, 0x2f
        /*0002*/ 	.short	(.L_3 - .L_2)
	.align		4
.L_2:
        /*0004*/ 	.word	index@(triton_poi_fused__native_batch_norm_legit_no_training_relu_3)
        /*0008*/ 	.word	0x00000020


	//----- nvinfo : EIATTR_MIN_STACK_SIZE
	.align		4
.L_3:
        /*000c*/ 	.byte	0x04, 0x12
        /*000e*/ 	.short	(.L_5 - .L_4)
	.align		4
.L_4:
        /*0010*/ 	.word	index@(triton_poi_fused__native_batch_norm_legit_no_training_relu_3)
        /*0014*/ 	.word	0x00000000


	//----- nvinfo : EIATTR_FRAME_SIZE
	.align		4
.L_5:
        /*0018*/ 	.byte	0x04, 0x11
        /*001a*/ 	.short	(.L_7 - .L_6)
	.align		4
.L_6:
        /*001c*/ 	.word	index@(triton_poi_fused__native_batch_norm_legit_no_training_relu_3)
        /*0020*/ 	.word	0x00000000


	//----- nvinfo : EIATTR_MIN_STACK_SIZE
	.align		4
.L_7:
        /*0024*/ 	.byte	0x04, 0x12
        /*0026*/ 	.short	(.L_9 - .L_8)
	.align		4
.L_8:
        /*0028*/ 	.word	index@(triton_poi_fused__native_batch_norm_legit_no_training_relu_3)
        /*002c*/ 	.word	0x00000000
.L_9:


//--------------------- .nv.info.triton_poi_fused__native_batch_norm_legit_no_training_relu_3 --------------------------
	.section	.nv.info.triton_poi_fused__native_batch_norm_legit_no_training_relu_3,"",@"SHT_CUDA_INFO"
	.sectionflags	@""
	.align	4


	//----- nvinfo : EIATTR_CUDA_API_VERSION
	.align		4
        /*0000*/ 	.byte	0x04, 0x37
        /*0002*/ 	.short	(.L_11 - .L_10)
.L_10:
        /*0004*/ 	.word	0x0000007c


	//----- nvinfo : EIATTR_KPARAM_INFO
	.align		4
.L_11:
        /*0008*/ 	.byte	0x04, 0x17
        /*000a*/ 	.short	(.L_13 - .L_12)
.L_12:
        /*000c*/ 	.word	0x00000000
        /*0010*/ 	.short	0x0007
        /*0012*/ 	.short	0x0034
        /*0014*/ 	.byte	0x00, 0xf0, 0x11, 0x00


	//----- nvinfo : EIATTR_KPARAM_INFO
	.align		4
.L_13:
        /*0018*/ 	.byte	0x04, 0x17
        /*001a*/ 	.short	(.L_15 - .L_14)
.L_14:
        /*001c*/ 	.word	0x00000000
        /*0020*/ 	.short	0x0006
        /*0022*/ 	.short	0x0030
        /*0024*/ 	.byte	0x00, 0xf0, 0x11, 0x00


	//----- nvinfo : EIATTR_KPARAM_INFO
	.align		4
.L_15:
        /*0028*/ 	.byte	0x04, 0x17
        /*002a*/ 	.short	(.L_17 - .L_16)
.L_16:
        /*002c*/ 	.word	0x00000000
        /*0030*/ 	.short	0x0005
        /*0032*/ 	.short	0x0028
        /*0034*/ 	.byte	0x00, 0xf4, 0x21, 0x00


	//----- nvinfo : EIATTR_KPARAM_INFO
	.align		4
.L_17:
        /*0038*/ 	.byte	0x04, 0x17
        /*003a*/ 	.short	(.L_19 - .L_18)
.L_18:
        /*003c*/ 	.word	0x00000000
        /*0040*/ 	.short	0x0004
        /*0042*/ 	.short	0x0020
        /*0044*/ 	.byte	0x00, 0xf4, 0x21, 0x00


	//----- nvinfo : EIATTR_KPARAM_INFO
	.align		4
.L_19:
        /*0048*/ 	.byte	0x04, 0x17
        /*004a*/ 	.short	(.L_21 - .L_20)
.L_20:
        /*004c*/ 	.word	0x00000000
        /*0050*/ 	.short	0x0003
        /*0052*/ 	.short	0x0018
        /*0054*/ 	.byte	0x00, 0xf4, 0x21, 0x00


	//----- nvinfo : EIATTR_KPARAM_INFO
	.align		4
.L_21:
        /*0058*/ 	.byte	0x04, 0x17
        /*005a*/ 	.short	(.L_23 - .L_22)
.L_22:
        /*005c*/ 	.word	0x00000000
        /*0060*/ 	.short	0x0002
        /*0062*/ 	.short	0x0010
        /*0064*/ 	.byte	0x00, 0xf4, 0x21, 0x00


	//----- nvinfo : EIATTR_KPARAM_INFO
	.align		4
.L_23:
        /*0068*/ 	.byte	0x04, 0x17
        /*006a*/ 	.short	(.L_25 - .L_24)
.L_24:
        /*006c*/ 	.word	0x00000000
        /*0070*/ 	.short	0x0001
        /*0072*/ 	.short	0x0008
        /*0074*/ 	.byte	0x00, 0xf4, 0x21, 0x00


	//----- nvinfo : EIATTR_KPARAM_INFO
	.align		4
.L_25:
        /*0078*/ 	.byte	0x04, 0x17
        /*007a*/ 	.short	(.L_27 - .L_26)
.L_26:
        /*007c*/ 	.word	0x00000000
        /*0080*/ 	.short	0x0000
        /*0082*/ 	.short	0x0000
        /*0084*/ 	.byte	0x00, 0xf4, 0x21, 0x00


	//----- nvinfo : EIATTR_SPARSE_MMA_MASK
	.align		4
.L_27:
        /*0088*/ 	.byte	0x03, 0x50
        /*008a*/ 	.short	0x0000


	//----- nvinfo : EIATTR_MAXREG_COUNT
	.align		4
        /*008c*/ 	.byte	0x03, 0x1b
        /*008e*/ 	.short	0x00ff


	//----- nvinfo : EIATTR_EXIT_INSTR_OFFSETS
	.align		4
        /*0090*/ 	.byte	0x04, 0x1c
        /*0092*/ 	.short	(.L_29 - .L_28)


	//   ....[0]....
.L_28:
        /*0094*/ 	.word	0x000011e0


	//   ....[1]....
        /*0098*/ 	.word	0x00001280


	//----- nvinfo : EIATTR_REQNTID
	.align		4
.L_29:
        /*009c*/ 	.byte	0x04, 0x10
        /*009e*/ 	.short	(.L_31 - .L_30)
.L_30:
        /*00a0*/ 	.word	0x00000080
        /*00a4*/ 	.word	0x00000001
        /*00a8*/ 	.word	0x00000001


	//----- nvinfo : EIATTR_CBANK_PARAM_SIZE
	.align		4
.L_31:
        /*00ac*/ 	.byte	0x03, 0x19
        /*00ae*/ 	.short	0x0038


	//----- nvinfo : EIATTR_PARAM_CBANK
	.align		4
        /*00b0*/ 	.byte	0x04, 0x0a
        /*00b2*/ 	.short	(.L_33 - .L_32)
	.align		4
.L_32:
        /*00b4*/ 	.word	index@(.nv.constant0.triton_poi_fused__native_batch_norm_legit_no_training_relu_3)
        /*00b8*/ 	.short	0x0210
        /*00ba*/ 	.short	0x0038


	//----- nvinfo : EIATTR_SW_WAR
	.align		4
.L_33:
        /*00bc*/ 	.byte	0x04, 0x36
        /*00be*/ 	.short	(.L_35 - .L_34)
.L_34:
        /*00c0*/ 	.word	0x00000008
.L_35:


//--------------------- .nv.callgraph             --------------------------
	.section	.nv.callgraph,"",@"SHT_CUDA_CALLGRAPH"
	.align	4
	.sectionentsize	8
	.align		4
        /*0000*/ 	.word	0x00000000
	.align		4
        /*0004*/ 	.word	0xffffffff
	.align		4
        /*0008*/ 	.word	0x00000000
	.align		4
        /*000c*/ 	.word	0xfffffffe
	.align		4
        /*0010*/ 	.word	0x00000000
	.align		4
        /*0014*/ 	.word	0xfffffffd
	.align		4
        /*0018*/ 	.word	0x00000000
	.align		4
        /*001c*/ 	.word	0xfffffffc


//--------------------- .nv.constant4             --------------------------
	.section	.nv.constant4,"a",@progbits
	.align	8
	.align		8
.nv.constant4:
        /*0000*/ 	.dword	_$_str
	.align		8
        /*0008*/ 	.dword	_$_str_$_2


//--------------------- .text.triton_poi_fused__native_batch_norm_legit_no_training_relu_3 --------------------------
	.section	.text.triton_poi_fused__native_batch_norm_legit_no_training_relu_3,"ax",@progbits
	.sectionflags	@"SHF_BARRIERS=1"
	.align	128
        .global         triton_poi_fused__native_batch_norm_legit_no_training_relu_3
        .type           triton_poi_fused__native_batch_norm_legit_no_training_relu_3,@function
        .size           triton_poi_fused__native_batch_norm_legit_no_training_relu_3,(.L_x_1 - triton_poi_fused__native_batch_norm_legit_no_training_relu_3)
        .other          triton_poi_fused__native_batch_norm_legit_no_training_relu_3,@"STO_CUDA_ENTRY STV_DEFAULT"
triton_poi_fused__native_batch_norm_legit_no_training_relu_3:
.text.triton_poi_fused__native_batch_norm_legit_no_training_relu_3:
[----:B------:R-:W0:Y:S01]  /*0000*/  LDC R1, c[0x0][0x28] ;  /* 0x00000a00ff017b82 */ /* 0x000e220000000800 */
[----:B------:R-:W1:Y:S07]  /*0010*/  S2R R2, SR_CTAID.Y ;  /* 0x0000000000027919 */ /* 0x000e6e0000002600 */
[----:B------:R-:W2:Y:S01]  /*0020*/  LDC.64 R10, c[0x0][0x220] ;  /* 0x00008800ff0a7b82 */ /* 0x000ea20000000a00 */
[----:B------:R-:W-:Y:S01]  /*0030*/  CS2R R6, SRZ ;  /* 0x0000000000067805 */ /* 0x000fe2000001ff00 */
[----:B------:R-:W-:Y:S01]  /*0040*/  ULDC.64 UR6, c[0x0][0x208] ;  /* 0x0000820000067ab9 */ /* 0x000fe20000000a00 */
[----:B------:R-:W3:Y:S01]  /*0050*/  S2R R0, SR_TID.X ;  /* 0x0000000000007919 */ /* 0x000ee20000002100 */
[----:B------:R-:W4:Y:S04]  /*0060*/  S2R R8, SR_CTAID.X ;  /* 0x0000000000087919 */ /* 0x000f280000002500 */
[----:B------:R-:W5:Y:S08]  /*0070*/  LDC.64 R24, c[0x0][0x210] ;  /* 0x00008400ff187b82 */ /* 0x000f700000000a00 */
[----:B------:R-:W4:Y:S01]  /*0080*/  LDC.64 R20, c[0x0][0x218] ;  /* 0x00008600ff147b82 */ /* 0x000f220000000a00 */
[----:B-1----:R-:W-:-:S02]  /*0090*/  IMAD.SHL.U32 R2, R2, 0x20, RZ ;  /* 0x0000002002027824 */ /* 0x002fc400078e00ff */
[----:B---3--:R-:W-:-:S05]  /*00a0*/  IMAD.SHL.U32 R3, R0, 0x4, RZ ;  /* 0x0000000400037824 */ /* 0x008fca00078e00ff */
[----:B------:R-:W-:-:S04]  /*00b0*/  LOP3.LUT R3, R2, 0x1c, R3, 0xf8, !PT ;  /* 0x0000001c02037812 */ /* 0x000fc800078ef803 */
[C---:B------:R-:W-:Y:S01]  /*00c0*/  ISETP.GE.AND P2, PT, R3.reuse, 0x180, PT ;  /* 0x000001800300780c */ /* 0x040fe20003f46270 */
[----:B------:R-:W-:-:S05]  /*00d0*/  IMAD.HI R4, R3, 0x2aaaaaab, RZ ;  /* 0x2aaaaaab03047827 */ /* 0x000fca00078e02ff */
[----:B------:R-:W-:-:S04]  /*00e0*/  SHF.R.U32.HI R5, RZ, 0x1f, R4 ;  /* 0x0000001fff057819 */ /* 0x000fc80000011604 */
[----:B------:R-:W-:Y:S02]  /*00f0*/  LEA.HI.SX32 R14, R4, R5, 0x1c ;  /* 0x00000005040e7211 */ /* 0x000fe400078fe2ff */
[----:B------:R-:W-:-:S03]  /*0100*/  CS2R R4, SRZ ;  /* 0x0000000000047805 */ /* 0x000fc6000001ff00 */
[----:B------:R-:W-:-:S04]  /*0110*/  IMAD R23, R14, -0x60, R3 ;  /* 0xffffffa00e177824 */ /* 0x000fc800078e0203 */
[----:B--2---:R-:W-:-:S05]  /*0120*/  IMAD.WIDE R10, R23, 0x4, R10 ;  /* 0x00000004170a7825 */ /* 0x004fca00078e020a */
[----:B------:R1:W2:Y:S01]  /*0130*/  @!P2 LDG.E.EL.128 R4, desc[UR6][R10.64] ;  /* 0x000000060a04a981 */ /* 0x0002a2000c2e1d00 */
[----:B------:R-:W-:Y:S01]  /*0140*/  SHF.R.U32.HI R12, RZ, 0x3, R0 ;  /* 0x00000003ff0c7819 */ /* 0x000fe20000011600 */
[----:B----4-:R-:W-:Y:S02]  /*0150*/  IMAD.SHL.U32 R3, R8, 0x20, RZ ;  /* 0x0000002008037824 */ /* 0x010fe400078e00ff */
[----:B------:R-:W-:Y:S01]  /*0160*/  IMAD R9, R14, 0x16860, R23 ;  /* 0x000168600e097824 */ /* 0x000fe200078e0217 */
[----:B------:R-:W-:-:S04]  /*0170*/  SGXT.U32 R12, R12, 0x4 ;  /* 0x000000040c0c781a */ /* 0x000fc80000000000 */
[----:B------:R-:W-:Y:S02]  /*0180*/  LOP3.LUT R8, R3, R12, RZ, 0xfc, !PT ;  /* 0x0000000c03087212 */ /* 0x000fe400078efcff */
[----:B-1----:R-:W-:Y:S02]  /*0190*/  CS2R R10, SRZ ;  /* 0x00000000000a7805 */ /* 0x002fe4000001ff00 */
[----:B------:R-:W-:Y:S02]  /*01a0*/  LOP3.LUT R12, R3, 0x10, R12, 0xfe, !PT ;  /* 0x00000010030c7812 */ /* 0x000fe400078efe0c */
[C---:B------:R-:W-:Y:S01]  /*01b0*/  ISETP.LT.AND P0, PT, R8.reuse, 0x3c1, !P2 ;  /* 0x000003c10800780c */ /* 0x040fe20005701270 */
[----:B------:R-:W-:Y:S01]  /*01c0*/  IMAD R27, R8, 0x60, R9 ;  /* 0x00000060081b7824 */ /* 0x000fe200078e0209 */
[----:B------:R-:W-:Y:S02]  /*01d0*/  ISETP.LT.AND P1, PT, R12, 0x3c1, !P2 ;  /* 0x000003c10c00780c */ /* 0x000fe40005721270 */
[----:B------:R-:W-:Y:S01]  /*01e0*/  CS2R R8, SRZ ;  /* 0x0000000000087805 */ /* 0x000fe2000001ff00 */
[----:B------:R-:W-:-:S02]  /*01f0*/  VIADD R13, R27, 0x600 ;  /* 0x000006001b0d7836 */ /* 0x000fc40000000000 */
[----:B-----5:R-:W-:Y:S01]  /*0200*/  IMAD.WIDE R26, R27, 0x4, R24 ;  /* 0x000000041b1a7825 */ /* 0x020fe200078e0218 */
[----:B------:R-:W-:-:S03]  /*0210*/  CS2R R14, SRZ ;  /* 0x00000000000e7805 */ /* 0x000fc6000001ff00 */
[----:B------:R-:W-:Y:S01]  /*0220*/  IMAD.WIDE R24, R13, 0x4, R24 ;  /* 0x000000040d187825 */ /* 0x000fe200078e0218 */
[----:B------:R-:W-:Y:S01]  /*0230*/  CS2R R12, SRZ ;  /* 0x00000000000c7805 */ /* 0x000fe2000001ff00 */
[----:B------:R-:W3:Y:S01]  /*0240*/  @P0 LDG.E.EL.128 R8, desc[UR6][R26.64] ;  /* 0x000000061a080981 */ /* 0x000ee2000c2e1d00 */
[----:B------:R-:W-:Y:S01]  /*0250*/  CS2R R16, SRZ ;  /* 0x0000000000107805 */ /* 0x000fe2000001ff00 */
[----:B0-----:R-:W-:Y:S01]  /*0260*/  IMAD.WIDE R20, R23, 0x4, R20 ;  /* 0x0000000417147825 */ /* 0x001fe200078e0214 */
[----:B------:R-:W-:-:S04]  /*0270*/  CS2R R18, SRZ ;  /* 0x0000000000127805 */ /* 0x000fc8000001ff00 */
[----:B------:R0:W3:Y:S04]  /*0280*/  @!P2 LDG.E.EL.128 R12, desc[UR6][R20.64] ;  /* 0x00000006140ca981 */ /* 0x0000e8000c2e1d00 */
[----:B------:R1:W4:Y:S01]  /*0290*/  @P1 LDG.E.EL.128 R16, desc[UR6][R24.64] ;  /* 0x0000000618101981 */ /* 0x000322000c2e1d00 */
[----:B0-----:R-:W0:Y:S08]  /*02a0*/  LDC.64 R20, c[0x0][0x230] ;  /* 0x00008c00ff147b82 */ /* 0x001e300000000a00 */
[----:B-1----:R-:W1:Y:S01]  /*02b0*/  LDC.64 R24, c[0x0][0x228] ;  /* 0x00008a00ff187b82 */ /* 0x002e620000000a00 */
[----:B0-----:R-:W-:-:S04]  /*02c0*/  IMAD.WIDE R20, R23, 0x4, R20 ;  /* 0x0000000417147825 */ /* 0x001fc800078e0214 */
[----:B-1----:R-:W-:-:S04]  /*02d0*/  IMAD.WIDE R24, R23, 0x4, R24 ;  /* 0x0000000417187825 */ /* 0x002fc800078e0218 */
[----:B--2---:R-:W-:Y:S01]  /*02e0*/  FADD R4, R4, 9.9999997473787516356e-06 ;  /* 0x3727c5ac04047421 */ /* 0x004fe20000000000 */
[----:B------:R-:W-:-:S03]  /*02f0*/  FADD R5, R5, 9.9999997473787516356e-06 ;  /* 0x3727c5ac05057421 */ /* 0x000fc60000000000 */
[----:B------:R-:W0:Y:S08]  /*0300*/  MUFU.SQRT R27, R4 ;  /* 0x00000004001b7308 */ /* 0x000e300000002000 */
[----:B------:R1:W2:Y:S01]  /*0310*/  MUFU.SQRT R22, R5 ;  /* 0x0000000500167308 */ /* 0x0002a20000002000 */
[C---:B0-----:R-:W-:Y:S02]  /*0320*/  FSETP.GT.AND P0, PT, R27.reuse, 8.50705917302346158658e+37, PT ;  /* 0x7e8000001b00780b */ /* 0x041fe40003f04000 */
[----:B------:R-:W-:Y:S01]  /*0330*/  FSETP.GEU.AND P3, PT, R27, 1.175494350822287508e-38, PT ;  /* 0x008000001b00780b */ /* 0x000fe20003f6e000 */
[----:B-1----:R-:W-:Y:S01]  /*0340*/  IMAD.MOV.U32 R5, RZ, RZ, 0x3e800000 ;  /* 0x3e800000ff057424 */ /* 0x002fe200078e00ff */
[----:B--2---:R-:W-:-:S02]  /*0350*/  FSETP.GT.AND P1, PT, R22, 8.50705917302346158658e+37, PT ;  /* 0x7e8000001600780b */ /* 0x004fc40003f24000 */
[----:B------:R-:W-:Y:S02]  /*0360*/  FSETP.GEU.AND P4, PT, R22, 1.175494350822287508e-38, PT ;  /* 0x008000001600780b */ /* 0x000fe40003f8e000 */
[----:B------:R-:W-:-:S05]  /*0370*/  FSEL R29, R5, 1, P1 ;  /* 0x3f800000051d7808 */ /* 0x000fca0000800000 */
[----:B------:R-:W-:Y:S01]  /*0380*/  @P0 FMUL R27, R27, 0.25 ;  /* 0x3e8000001b1b0820 */ /* 0x000fe20000400000 */
[----:B---3--:R-:W-:Y:S01]  /*0390*/  FADD R4, -R12, R8 ;  /* 0x000000080c047221 */ /* 0x008fe20000000100 */
[----:B------:R-:W-:Y:S01]  /*03a0*/  FADD R26, -R14, R10 ;  /* 0x0000000a0e1a7221 */ /* 0x000fe20000000100 */
[----:B------:R-:W-:Y:S01]  /*03b0*/  FADD R28, -R15, R11 ;  /* 0x0000000b0f1c7221 */ /* 0x000fe20000000100 */
[----:B------:R-:W-:Y:S01]  /*03c0*/  @!P3 FMUL R27, R27, 16777216 ;  /* 0x4b8000001b1bb820 */ /* 0x000fe20000400000 */
[----:B----4-:R-:W-:Y:S01]  /*03d0*/  FADD R16, -R12, R16 ;  /* 0x000000100c107221 */ /* 0x010fe20000000100 */
[----:B------:R-:W-:Y:S01]  /*03e0*/  FSEL R12, R5, 1, P0 ;  /* 0x3f800000050c7808 */ /* 0x000fe20000000000 */
[----:B------:R-:W-:Y:S01]  /*03f0*/  FADD R17, -R13, R17 ;  /* 0x000000110d117221 */ /* 0x000fe20000000100 */
[----:B------:R-:W-:Y:S01]  /*0400*/  @P1 FMUL R22, R22, 0.25 ;  /* 0x3e80000016161820 */ /* 0x000fe20000400000 */
[----:B------:R-:W-:Y:S01]  /*0410*/  FADD R18, -R14, R18 ;  /* 0x000000120e127221 */ /* 0x000fe20000000100 */
[----:B------:R-:W0:Y:S01]  /*0420*/  MUFU.RCP R27, R27 ;  /* 0x0000001b001b7308 */ /* 0x000e220000001000 */
[----:B------:R-:W-:Y:S01]  /*0430*/  @!P3 FMUL R12, R12, 16777216 ;  /* 0x4b8000000c0cb820 */ /* 0x000fe20000400000 */
[----:B------:R-:W-:Y:S01]  /*0440*/  @!P4 FMUL R22, R22, 16777216 ;  /* 0x4b8000001616c820 */ /* 0x000fe20000400000 */
[----:B------:R-:W-:Y:S01]  /*0450*/  @!P4 FMUL R29, R29, 16777216 ;  /* 0x4b8000001d1dc820 */ /* 0x000fe20000400000 */
[----:B------:R-:W-:Y:S01]  /*0460*/  FADD R19, -R15, R19 ;  /* 0x000000130f137221 */ /* 0x000fe20000000100 */
[----:B------:R-:W-:-:S03]  /*0470*/  CS2R R10, SRZ ;  /* 0x00000000000a7805 */ /* 0x000fc6000001ff00 */
[----:B------:R1:W2:Y:S01]  /*0480*/  MUFU.RCP R8, R22 ;  /* 0x0000001600087308 */ /* 0x0002a20000001000 */
[----:B------:R-:W-:Y:S01]  /*0490*/  CS2R R14, SRZ ;  /* 0x00000000000e7805 */ /* 0x000fe2000001ff00 */
[----:B0-----:R-:W-:Y:S01]  /*04a0*/  FMUL R27, R27, R12 ;  /* 0x0000000c1b1b7220 */ /* 0x001fe20000400000 */
[----:B-1----:R-:W-:Y:S01]  /*04b0*/  FADD R22, -R13, R9 ;  /* 0x000000090d167221 */ /* 0x002fe20000000100 */
[----:B------:R-:W-:Y:S01]  /*04c0*/  CS2R R12, SRZ ;  /* 0x00000000000c7805 */ /* 0x000fe2000001ff00 */
[----:B--2---:R-:W-:Y:S01]  /*04d0*/  FMUL R29, R8, R29 ;  /* 0x0000001d081d7220 */ /* 0x004fe20000400000 */
[----:B------:R-:W-:-:S04]  /*04e0*/  CS2R R8, SRZ ;  /* 0x0000000000087805 */ /* 0x000fc8000001ff00 */
[----:B------:R-:W2:Y:S04]  /*04f0*/  @!P2 LDG.E.EL.128 R12, desc[UR6][R20.64] ;  /* 0x00000006140ca981 */ /* 0x000ea8000c2e1d00 */
[----:B------:R0:W2:Y:S01]  /*0500*/  @!P2 LDG.E.EL.128 R8, desc[UR6][R24.64] ;  /* 0x000000061808a981 */ /* 0x0000a2000c2e1d00 */
[----:B------:R-:W-:-:S06]  /*0510*/  FADD R7, R7, 9.9999997473787516356e-06 ;  /* 0x3727c5ac07077421 */ /* 0x000fcc0000000000 */
[----:B------:R-:W1:Y:S01]  /*0520*/  MUFU.SQRT R7, R7 ;  /* 0x0000000700077308 */ /* 0x000e620000002000 */
[----:B------:R-:W-:Y:S02]  /*0530*/  FADD R23, R6, 9.9999997473787516356e-06 ;  /* 0x3727c5ac06177421 */ /* 0x000fe40000000000 */
[----:B------:R-:W3:Y:S05]  /*0540*/  S2R R6, SR_TID.X ;  /* 0x0000000000067919 */ /* 0x000eea0000002100 */
[----:B0-----:R-:W0:Y:S01]  /*0550*/  MUFU.SQRT R24, R23 ;  /* 0x0000001700187308 */ /* 0x001e220000002000 */
[C---:B-1----:R-:W-:Y:S02]  /*0560*/  FSETP.GT.AND P1, PT, R7.reuse, 8.50705917302346158658e+37, PT ;  /* 0x7e8000000700780b */ /* 0x042fe40003f24000 */
[----:B------:R-:W-:Y:S01]  /*0570*/  FSETP.GEU.AND P3, PT, R7, 1.175494350822287508e-38, PT ;  /* 0x008000000700780b */ /* 0x000fe20003f6e000 */
[----:B------:R-:W1:Y:S01]  /*0580*/  S2UR UR5, SR_CgaCtaId ;  /* 0x00000000000579c3 */ /* 0x000e620000008800 */
[----:B0-----:R-:W-:-:S09]  /*0590*/  FSETP.GT.AND P0, PT, R24, 8.50705917302346158658e+37, PT ;  /* 0x7e8000001800780b */ /* 0x001fd20003f04000 */
[----:B------:R-:W-:Y:S01]  /*05a0*/  @P1 FMUL R7, R7, 0.25 ;  /* 0x3e80000007071820 */ /* 0x000fe20000400000 */
[----:B------:R-:W-:-:S03]  /*05b0*/  FSETP.GEU.AND P2, PT, R24, 1.175494350822287508e-38, PT ;  /* 0x008000001800780b */ /* 0x000fc60003f4e000 */
[----:B------:R-:W-:Y:S01]  /*05c0*/  @!P3 FMUL R7, R7, 16777216 ;  /* 0x4b8000000707b820 */ /* 0x000fe20000400000 */
[C---:B------:R-:W-:Y:S01]  /*05d0*/  FMUL R21, R27.reuse, R16 ;  /* 0x000000101b157220 */ /* 0x040fe20000400000 */
[----:B------:R-:W-:Y:S02]  /*05e0*/  FMUL R27, R27, R4 ;  /* 0x000000041b1b7220 */ /* 0x000fe40000400000 */
[----:B------:R-:W0:Y:S01]  /*05f0*/  MUFU.RCP R20, R7 ;  /* 0x0000000700147308 */ /* 0x000e220000001000 */
[C---:B------:R-:W-:Y:S01]  /*0600*/  FSEL R16, R5.reuse, 1, P0 ;  /* 0x3f80000005107808 */ /* 0x040fe20000000000 */
[----:B------:R-:W-:Y:S01]  /*0610*/  @P0 FMUL R24, R24, 0.25 ;  /* 0x3e80000018180820 */ /* 0x000fe20000400000 */
[----:B------:R-:W-:Y:S01]  /*0620*/  FSEL R5, R5, 1, P1 ;  /* 0x3f80000005057808 */ /* 0x000fe20000800000 */
[----:B------:R-:W-:Y:S02]  /*0630*/  UMOV UR4, 0x400 ;  /* 0x0000040000047882 */ /* 0x000fe40000000000 */
[----:B------:R-:W-:-:S02]  /*0640*/  @!P2 FMUL R24, R24, 16777216 ;  /* 0x4b8000001818a820 */ /* 0x000fc40000400000 */
[----:B------:R-:W-:Y:S01]  /*0650*/  @!P3 FMUL R5, R5, 16777216 ;  /* 0x4b8000000505b820 */ /* 0x000fe20000400000 */
[----:B-1----:R-:W-:Y:S01]  /*0660*/  UPRMT UR4, UR5, 0x654, UR4 ;  /* 0x0000065405047896 */ /* 0x002fe20008000004 */
[----:B------:R-:W1:Y:S02]  /*0670*/  MUFU.RCP R23, R24 ;  /* 0x0000001800177308 */ /* 0x000e640000001000 */
[----:B0-----:R-:W-:Y:S01]  /*0680*/  FMUL R20, R20, R5 ;  /* 0x0000000514147220 */ /* 0x001fe20000400000 */
[----:B------:R-:W-:-:S04]  /*0690*/  @!P2 FMUL R16, R16, 16777216 ;  /* 0x4b8000001010a820 */ /* 0x000fc80000400000 */
[----:B-1----:R-:W-:Y:S01]  /*06a0*/  FMUL R23, R23, R16 ;  /* 0x0000001017177220 */ /* 0x002fe20000400000 */
[----:B------:R-:W-:Y:S01]  /*06b0*/  LOP3.LUT R3, R3, 0x1f, R0, 0xf8, !PT ;  /* 0x0000001f03037812 */ /* 0x000fe200078ef800 */
[----:B------:R-:W-:Y:S01]  /*06c0*/  FMUL R28, R20, R28 ;  /* 0x0000001c141c7220 */ /* 0x000fe20000400000 */
[-CC-:B--2---:R-:W-:Y:S01]  /*06d0*/  FFMA R4, R27, R8.reuse, R12.reuse ;  /* 0x000000081b047223 */ /* 0x184fe2000000000c */
[----:B------:R-:W-:Y:S01]  /*06e0*/  FFMA R8, R21, R8, R12 ;  /* 0x0000000815087223 */ /* 0x000fe2000000000c */
[----:B---3--:R-:W-:Y:S01]  /*06f0*/  IMAD.SHL.U32 R12, R6, 0x80, RZ ;  /* 0x00000080060c7824 */ /* 0x008fe200078e00ff */
[----:B------:R-:W-:-:S04]  /*0700*/  SHF.R.U32.HI R21, RZ, 0x3, R6 ;  /* 0x00000003ff157819 */ /* 0x000fc80000011606 */
[----:B------:R-:W-:Y:S02]  /*0710*/  SGXT.U32 R21, R21, 0x4 ;  /* 0x000000041515781a */ /* 0x000fe40000000000 */
[----:B------:R-:W-:-:S04]  /*0720*/  LOP3.LUT R12, R12, 0x380, RZ, 0xc0, !PT ;  /* 0x000003800c0c7812 */ /* 0x000fc800078ec0ff */
[C---:B------:R-:W-:Y:S02]  /*0730*/  LOP3.LUT R5, R12.reuse, R21, RZ, 0xfc, !PT ;  /* 0x000000150c057212 */ /* 0x040fe400078efcff */
[----:B------:R-:W-:-:S04]  /*0740*/  LOP3.LUT R21, R12, 0x40, RZ, 0xfc, !PT ;  /* 0x000000400c157812 */ /* 0x000fc800078efcff */
[----:B------:R-:W-:Y:S02]  /*0750*/  LEA.HI R24, R21, UR4, RZ, 0x1d ;  /* 0x0000000415187c11 */ /* 0x000fe4000f8fe8ff */
[----:B------:R-:W-:-:S04]  /*0760*/  SHF.R.U32.HI R21, RZ, 0x5, R0 ;  /* 0x00000005ff157819 */ /* 0x000fc80000011600 */
[----:B------:R-:W-:-:S04]  /*0770*/  SGXT.U32 R21, R21, 0x2 ;  /* 0x000000021515781a */ /* 0x000fc80000000000 */
[----:B------:R-:W-:Y:S01]  /*0780*/  LOP3.LUT R2, R21, R2, RZ, 0xfc, !PT ;  /* 0x0000000215027212 */ /* 0x000fe200078efcff */
[----:B------:R-:W-:Y:S01]  /*0790*/  FMUL R21, R23, R18 ;  /* 0x0000001217157220 */ /* 0x000fe20000400000 */
[C---:B------:R-:W-:Y:S02]  /*07a0*/  LOP3.LUT R7, R12.reuse, 0x20, RZ, 0xfc, !PT ;  /* 0x000000200c077812 */ /* 0x040fe400078efcff */
[----:B------:R-:W-:Y:S01]  /*07b0*/  LOP3.LUT R25, R12, 0x60, RZ, 0xfc, !PT ;  /* 0x000000600c197812 */ /* 0x000fe200078efcff */
[----:B------:R-:W-:Y:S01]  /*07c0*/  IMAD.HI R18, R2, 0x2aaaaaab, RZ ;  /* 0x2aaaaaab02127827 */ /* 0x000fe200078e02ff */
[----:B------:R-:W-:Y:S02]  /*07d0*/  LEA.HI R16, R12, UR4, RZ, 0x1d ;  /* 0x000000040c107c11 */ /* 0x000fe4000f8fe8ff */
[----:B------:R-:W-:Y:S01]  /*07e0*/  LEA.HI R12, R7, UR4, RZ, 0x1d ;  /* 0x00000004070c7c11 */ /* 0x000fe2000f8fe8ff */
[----:B------:R-:W-:Y:S02]  /*07f0*/  IMAD R7, R5, 0x4, R24 ;  /* 0x0000000405077824 */ /* 0x000fe400078e0218 */
[----:B------:R-:W-:Y:S01]  /*0800*/  FMUL R24, R29, R17 ;  /* 0x000000111d187220 */ /* 0x000fe20000400000 */
[----:B------:R-:W-:Y:S01]  /*0810*/  FMUL R23, R23, R26 ;  /* 0x0000001a17177220 */ /* 0x000fe20000400000 */
[----:B------:R-:W-:Y:S01]  /*0820*/  SHF.R.U32.HI R17, RZ, 0x1f, R18 ;  /* 0x0000001fff117819 */ /* 0x000fe20000011612 */
[----:B------:R-:W-:Y:S01]  /*0830*/  FMUL R26, R29, R22 ;  /* 0x000000161d1a7220 */ /* 0x000fe20000400000 */
[----:B------:R-:W-:-:S02]  /*0840*/  LEA.HI R25, R25, UR4, RZ, 0x1d ;  /* 0x0000000419197c11 */ /* 0x000fc4000f8fe8ff */
[----:B------:R-:W-:Y:S01]  /*0850*/  LEA.HI.SX32 R17, R18, R17, 0x1c ;  /* 0x0000001112117211 */ /* 0x000fe200078fe2ff */
[-CC-:B------:R-:W-:Y:S01]  /*0860*/  FFMA R18, R26, R9.reuse, R13.reuse ;  /* 0x000000091a127223 */ /* 0x180fe2000000000d */
[----:B------:R-:W-:Y:S01]  /*0870*/  FFMA R13, R24, R9, R13 ;  /* 0x00000009180d7223 */ /* 0x000fe2000000000d */
[----:B------:R-:W-:Y:S02]  /*0880*/  SHF.R.U32.HI R9, RZ, 0x3, R0 ;  /* 0x00000003ff097819 */ /* 0x000fe40000011600 */
[----:B------:R-:W-:Y:S01]  /*0890*/  LOP3.LUT R0, R6, 0x7f, RZ, 0xc0, !PT ;  /* 0x0000007f06007812 */ /* 0x000fe200078ec0ff */
[C---:B------:R-:W-:Y:S02]  /*08a0*/  IMAD R16, R5.reuse, 0x4, R16 ;  /* 0x0000000405107824 */ /* 0x040fe400078e0210 */
[----:B------:R-:W-:Y:S01]  /*08b0*/  FMUL R22, R20, R19 ;  /* 0x0000001314167220 */ /* 0x000fe20000400000 */
[C---:B------:R-:W-:Y:S02]  /*08c0*/  IMAD R12, R5.reuse, 0x4, R12 ;  /* 0x00000004050c7824 */ /* 0x040fe400078e020c */
[----:B------:R-:W-:Y:S01]  /*08d0*/  IMAD R5, R5, 0x4, R25 ;  /* 0x0000000405057824 */ /* 0x000fe200078e0219 */
[----:B------:R-:W-:Y:S01]  /*08e0*/  LOP3.LUT R25, R0, 0x280, RZ, 0xfc, !PT ;  /* 0x0000028000197812 */ /* 0x000fe200078efcff */
[----:B------:R-:W-:Y:S01]  /*08f0*/  FFMA R20, R21, R10, R14 ;  /* 0x0000000a15147223 */ /* 0x000fe2000000000e */
[-CC-:B------:R-:W-:Y:S01]  /*0900*/  FFMA R21, R28, R11.reuse, R15.reuse ;  /* 0x0000000b1c157223 */ /* 0x180fe2000000000f */
[----:B------:R-:W-:Y:S01]  /*0910*/  FFMA R22, R22, R11, R15 ;  /* 0x0000000b16167223 */ /* 0x000fe2000000000f */
[----:B------:R-:W-:-:S02]  /*0920*/  LOP3.LUT R11, R0, 0x180, RZ, 0xfc, !PT ;  /* 0x00000180000b7812 */ /* 0x000fc400078efcff */
[C---:B------:R-:W-:Y:S02]  /*0930*/  LOP3.LUT R15, R0.reuse, 0x200, RZ, 0xfc, !PT ;  /* 0x00000200000f7812 */ /* 0x040fe400078efcff */
[----:B------:R-:W-:Y:S02]  /*0940*/  SHF.R.U32.HI R25, RZ, 0x3, R25 ;  /* 0x00000003ff197819 */ /* 0x000fe40000011619 */
[----:B------:R-:W-:Y:S02]  /*0950*/  LOP3.LUT R27, R0, 0x300, RZ, 0xfc, !PT ;  /* 0x00000300001b7812 */ /* 0x000fe400078efcff */
[----:B------:R-:W-:Y:S02]  /*0960*/  SHF.R.U32.HI R11, RZ, 0x3, R11 ;  /* 0x00000003ff0b7819 */ /* 0x000fe4000001160b */
[----:B------:R-:W-:Y:S02]  /*0970*/  SHF.R.U32.HI R15, RZ, 0x3, R15 ;  /* 0x00000003ff0f7819 */ /* 0x000fe4000001160f */
[----:B------:R-:W-:-:S02]  /*0980*/  LOP3.LUT R25, R25, 0x5c, RZ, 0xc0, !PT ;  /* 0x0000005c19197812 */ /* 0x000fc400078ec0ff */
[----:B------:R-:W-:Y:S02]  /*0990*/  SHF.R.U32.HI R27, RZ, 0x3, R27 ;  /* 0x00000003ff1b7819 */ /* 0x000fe4000001161b */
[----:B------:R-:W-:Y:S01]  /*09a0*/  FSETP.GEU.AND P0, PT, R4, RZ, PT ;  /* 0x000000ff0400720b */ /* 0x000fe20003f0e000 */
[----:B------:R-:W-:Y:S01]  /*09b0*/  FFMA R19, R23, R10, R14 ;  /* 0x0000000a17137223 */ /* 0x000fe2000000000e */
[----:B------:R-:W-:Y:S01]  /*09c0*/  LOP3.LUT R11, R11, 0x3c, RZ, 0xc0, !PT ;  /* 0x0000003c0b0b7812 */ /* 0x000fe200078ec0ff */
[----:B------:R-:W-:Y:S01]  /*09d0*/  VIADD R25, R25, UR4 ;  /* 0x0000000419197c36 */ /* 0x000fe20008000000 */
[----:B------:R-:W-:Y:S02]  /*09e0*/  LOP3.LUT R15, R15, 0x4c, RZ, 0xc0, !PT ;  /* 0x0000004c0f0f7812 */ /* 0x000fe400078ec0ff */
[----:B------:R-:W-:Y:S02]  /*09f0*/  LOP3.LUT R9, R9, 0xc, RZ, 0xc0, !PT ;  /* 0x0000000c09097812 */ /* 0x000fe400078ec0ff */
[----:B------:R-:W-:-:S02]  /*0a00*/  LOP3.LUT R27, R27, 0x6c, RZ, 0xc0, !PT ;  /* 0x0000006c1b1b7812 */ /* 0x000fc400078ec0ff */
[----:B------:R-:W-:Y:S02]  /*0a10*/  FSEL R4, R4, RZ, P0 ;  /* 0x000000ff04047208 */ /* 0x000fe40000000000 */
[----:B------:R-:W-:Y:S01]  /*0a20*/  FSETP.GEU.AND P0, PT, R18, RZ, PT ;  /* 0x000000ff1200720b */ /* 0x000fe20003f0e000 */
[----:B------:R-:W-:Y:S01]  /*0a30*/  VIADD R11, R11, UR4 ;  /* 0x000000040b0b7c36 */ /* 0x000fe20008000000 */
[C---:B------:R-:W-:Y:S01]  /*0a40*/  LOP3.LUT R10, R0.reuse, 0x100, RZ, 0xfc, !PT ;  /* 0x00000100000a7812 */ /* 0x040fe200078efcff */
[----:B------:R-:W-:Y:S01]  /*0a50*/  VIADD R15, R15, UR4 ;  /* 0x000000040f0f7c36 */ /* 0x000fe20008000000 */
[----:B------:R-:W-:Y:S01]  /*0a60*/  FSETP.GEU.AND P3, PT, R19, RZ, PT ;  /* 0x000000ff1300720b */ /* 0x000fe20003f6e000 */
[----:B------:R-:W-:Y:S01]  /*0a70*/  IMAD R14, R0, 0x4, R25 ;  /* 0x00000004000e7824 */ /* 0x000fe200078e0219 */
[----:B------:R-:W-:Y:S01]  /*0a80*/  FSEL R25, R18, RZ, P0 ;  /* 0x000000ff12197208 */ /* 0x000fe20000000000 */
[----:B------:R-:W-:Y:S01]  /*0a90*/  VIADD R23, R9, UR4 ;  /* 0x0000000409177c36 */ /* 0x000fe20008000000 */
[----:B------:R-:W-:Y:S01]  /*0aa0*/  FSETP.GEU.AND P1, PT, R8, RZ, PT ;  /* 0x000000ff0800720b */ /* 0x000fe20003f2e000 */
[----:B------:R-:W-:Y:S01]  /*0ab0*/  VIADD R27, R27, UR4 ;  /* 0x000000041b1b7c36 */ /* 0x000fe20008000000 */
[----:B------:R-:W-:Y:S01]  /*0ac0*/  SHF.R.U32.HI R9, RZ, 0x3, R10 ;  /* 0x00000003ff097819 */ /* 0x000fe2000001160a */
[C---:B------:R-:W-:Y:S01]  /*0ad0*/  IMAD R10, R0.reuse, 0x4, R11 ;  /* 0x00000004000a7824 */ /* 0x040fe200078e020b */
[----:B------:R-:W-:Y:S01]  /*0ae0*/  FSETP.GEU.AND P0, PT, R13, RZ, PT ;  /* 0x000000ff0d00720b */ /* 0x000fe20003f0e000 */
[C---:B------:R-:W-:Y:S01]  /*0af0*/  IMAD R11, R0.reuse, 0x4, R15 ;  /* 0x00000004000b7824 */ /* 0x040fe200078e020f */
[----:B------:R-:W-:Y:S01]  /*0b00*/  FSETP.GEU.AND P2, PT, R21, RZ, PT ;  /* 0x000000ff1500720b */ /* 0x000fe20003f4e000 */
[----:B------:R-:W-:Y:S01]  /*0b10*/  IMAD R15, R0, 0x4, R27 ;  /* 0x00000004000f7824 */ /* 0x000fe200078e021b */
[----:B------:R-:W-:-:S02]  /*0b20*/  FSEL R18, R19, RZ, P3 ;  /* 0x000000ff13127208 */ /* 0x000fc40001800000 */
[----:B------:R-:W-:Y:S02]  /*0b30*/  FSEL R19, R8, RZ, P1 ;  /* 0x000000ff08137208 */ /* 0x000fe40000800000 */
[----:B------:R-:W-:Y:S02]  /*0b40*/  FSEL R27, R13, RZ, P0 ;  /* 0x000000ff0d1b7208 */ /* 0x000fe40000000000 */
[----:B------:R-:W-:Y:S02]  /*0b50*/  FSETP.GEU.AND P1, PT, R20, RZ, PT ;  /* 0x000000ff1400720b */ /* 0x000fe40003f2e000 */
[----:B------:R-:W-:Y:S02]  /*0b60*/  FSEL R26, R21, RZ, P2 ;  /* 0x000000ff151a7208 */ /* 0x000fe40001000000 */
[----:B------:R-:W-:Y:S01]  /*0b70*/  FSETP.GEU.AND P0, PT, R22, RZ, PT ;  /* 0x000000ff1600720b */ /* 0x000fe20003f0e000 */
[----:B------:R-:W-:Y:S01]  /*0b80*/  STS [R16], R4 ;  /* 0x0000000410007388 */ /* 0x000fe20000000800 */
[----:B------:R-:W-:-:S02]  /*0b90*/  FSEL R28, R20, RZ, P1 ;  /* 0x000000ff141c7208 */ /* 0x000fc40000800000 */
[----:B------:R-:W-:Y:S01]  /*0ba0*/  FSEL R22, R22, RZ, P0 ;  /* 0x000000ff16167208 */ /* 0x000fe20000000000 */
[----:B------:R-:W-:Y:S04]  /*0bb0*/  STS [R12+0x80], R25 ;  /* 0x000080190c007388 */ /* 0x000fe80000000800 */
[----:B------:R0:W-:Y:S04]  /*0bc0*/  STS [R7+0x100], R18 ;  /* 0x0001001207007388 */ /* 0x0001e80000000800 */
[----:B------:R-:W-:Y:S04]  /*0bd0*/  STS [R5+0x180], R26 ;  /* 0x0001801a05007388 */ /* 0x000fe80000000800 */
[----:B------:R-:W-:Y:S04]  /*0be0*/  STS [R16+0x40], R19 ;  /* 0x0000401310007388 */ /* 0x000fe80000000800 */
[----:B------:R1:W-:Y:S04]  /*0bf0*/  STS [R12+0xc0], R27 ;  /* 0x0000c01b0c007388 */ /* 0x0003e80000000800 */
[----:B------:R-:W-:Y:S04]  /*0c00*/  STS [R7+0x140], R28 ;  /* 0x0001401c07007388 */ /* 0x000fe80000000800 */
[----:B------:R2:W-:Y:S01]  /*0c10*/  STS [R5+0x1c0], R22 ;  /* 0x0001c01605007388 */ /* 0x0005e20000000800 */
[----:B------:R-:W-:Y:S01]  /*0c20*/  BAR.SYNC.DEFER_BLOCKING 0x0 ;  /* 0x0000000000007b1d */ /* 0x000fe20000010000 */
[----:B------:R-:W-:Y:S01]  /*0c30*/  IMAD R23, R0, 0x4, R23 ;  /* 0x0000000400177824 */ /* 0x000fe200078e0217 */
[----:B------:R-:W-:-:S02]  /*0c40*/  LOP3.LUT R24, R2, 0x8, RZ, 0xfc, !PT ;  /* 0x0000000802187812 */ /* 0x000fc400078efcff */
[----:B------:R-:W-:Y:S02]  /*0c50*/  LOP3.LUT R8, R2, 0xc, RZ, 0xfc, !PT ;  /* 0x0000000c02087812 */ /* 0x000fe400078efcff */
[----:B------:R-:W-:Y:S01]  /*0c60*/  LOP3.LUT R6, R0, 0x80, RZ, 0xfc, !PT ;  /* 0x0000008000067812 */ /* 0x000fe200078efcff */
[----:B0-----:R-:W-:Y:S01]  /*0c70*/  IMAD.HI R18, R24, 0x2aaaaaab, RZ ;  /* 0x2aaaaaab18127827 */ /* 0x001fe200078e02ff */
[----:B------:R-:W-:-:S03]  /*0c80*/  LOP3.LUT R13, R2, 0x4, RZ, 0xfc, !PT ;  /* 0x00000004020d7812 */ /* 0x000fc600078efcff */
[----:B------:R-:W-:Y:S01]  /*0c90*/  IMAD.HI R21, R8, 0x2aaaaaab, RZ ;  /* 0x2aaaaaab08157827 */ /* 0x000fe200078e02ff */
[----:B------:R-:W-:Y:S02]  /*0ca0*/  SHF.R.U32.HI R6, RZ, 0x3, R6 ;  /* 0x00000003ff067819 */ /* 0x000fe40000011606 */
[----:B-1----:R-:W-:Y:S01]  /*0cb0*/  LOP3.LUT R12, R2, 0x18, RZ, 0xfc, !PT ;  /* 0x00000018020c7812 */ /* 0x002fe200078efcff */
[----:B------:R-:W-:Y:S01]  /*0cc0*/  IMAD.HI R20, R13, 0x2aaaaaab, RZ ;  /* 0x2aaaaaab0d147827 */ /* 0x000fe200078e02ff */
[----:B------:R-:W-:Y:S02]  /*0cd0*/  SHF.R.U32.HI R19, RZ, 0x1f, R18 ;  /* 0x0000001fff137819 */ /* 0x000fe40000011612 */
[----:B------:R-:W-:Y:S01]  /*0ce0*/  SHF.R.U32.HI R4, RZ, 0x1f, R21 ;  /* 0x0000001fff047819 */ /* 0x000fe20000011615 */
[----:B------:R-:W0:Y:S01]  /*0cf0*/  LDS R23, [R23] ;  /* 0x0000000017177984 */ /* 0x000e220000000800 */
[----:B------:R-:W-:Y:S02]  /*0d00*/  LOP3.LUT R6, R6, 0x1c, RZ, 0xc0, !PT ;  /* 0x0000001c06067812 */ /* 0x000fe400078ec0ff */
[----:B------:R-:W-:-:S02]  /*0d10*/  LOP3.LUT R9, R9, 0x2c, RZ, 0xc0, !PT ;  /* 0x0000002c09097812 */ /* 0x000fc400078ec0ff */
[----:B------:R-:W-:Y:S01]  /*0d20*/  ISETP.GE.AND P0, PT, R3, 0x3c1, PT ;  /* 0x000003c10300780c */ /* 0x000fe20003f06270 */
[----:B--2---:R-:W-:Y:S01]  /*0d30*/  IMAD R22, R17, -0x60, R2 ;  /* 0xffffffa011167824 */ /* 0x004fe200078e0202 */
[----:B------:R-:W-:Y:S01]  /*0d40*/  LEA.HI.SX32 R7, R18, R19, 0x1c ;  /* 0x0000001312077211 */ /* 0x000fe200078fe2ff */
[----:B------:R-:W-:Y:S01]  /*0d50*/  IMAD.HI R19, R12, 0x2aaaaaab, RZ ;  /* 0x2aaaaaab0c137827 */ /* 0x000fe200078e02ff */
[----:B------:R-:W-:Y:S01]  /*0d60*/  SHF.R.U32.HI R25, RZ, 0x1f, R20 ;  /* 0x0000001fff197819 */ /* 0x000fe20000011614 */
[----:B------:R-:W-:Y:S01]  /*0d70*/  LDS R10, [R10+0x600] ;  /* 0x000600000a0a7984 */ /* 0x000fe20000000800 */
[----:B------:R-:W-:Y:S01]  /*0d80*/  LEA.HI.SX32 R21, R21, R4, 0x1c ;  /* 0x0000000415157211 */ /* 0x000fe200078fe2ff */
[----:B------:R-:W-:Y:S01]  /*0d90*/  VIADD R6, R6, UR4 ;  /* 0x0000000406067c36 */ /* 0x000fe20008000000 */
[----:B------:R-:W1:Y:S01]  /*0da0*/  LDC.64 R4, c[0x0][0x238] ;  /* 0x00008e00ff047b82 */ /* 0x000e620000000a00 */
[----:B------:R-:W-:Y:S01]  /*0db0*/  VIADD R9, R9, UR4 ;  /* 0x0000000409097c36 */ /* 0x000fe20008000000 */
[----:B------:R-:W-:Y:S01]  /*0dc0*/  LEA.HI.SX32 R16, R20, R25, 0x1c ;  /* 0x0000001914107211 */ /* 0x000fe200078fe2ff */
[C---:B------:R-:W-:Y:S01]  /*0dd0*/  IMAD R6, R0.reuse, 0x4, R6 ;  /* 0x0000000400067824 */ /* 0x040fe200078e0206 */
[----:B------:R-:W-:Y:S01]  /*0de0*/  SHF.R.U32.HI R18, RZ, 0x1f, R19 ;  /* 0x0000001fff127819 */ /* 0x000fe20000011613 */
[----:B------:R-:W-:Y:S01]  /*0df0*/  IMAD R9, R0, 0x4, R9 ;  /* 0x0000000400097824 */ /* 0x000fe200078e0209 */
[----:B------:R-:W-:Y:S01]  /*0e00*/  ISETP.LT.AND P6, PT, R13, 0x180, !P0 ;  /* 0x000001800d00780c */ /* 0x000fe200047c1270 */
[----:B------:R-:W-:Y:S01]  /*0e10*/  IMAD R20, R16, -0x60, R13 ;  /* 0xffffffa010147824 */ /* 0x000fe200078e020d */
[----:B------:R-:W-:Y:S01]  /*0e20*/  LOP3.LUT R29, R0, 0x380, RZ, 0xfc, !PT ;  /* 0x00000380001d7812 */ /* 0x000fe200078efcff */
[----:B------:R-:W-:Y:S01]  /*0e30*/  LDS R11, [R11+0x800] ;  /* 0x000800000b0b7984 */ /* 0x000fe20000000800 */
[----:B------:R-:W-:-:S02]  /*0e40*/  LOP3.LUT R13, R2, 0x14, RZ, 0xfc, !PT ;  /* 0x00000014020d7812 */ /* 0x000fc400078efcff */
[----:B------:R-:W-:Y:S01]  /*0e50*/  LEA.HI.SX32 R19, R19, R18, 0x1c ;  /* 0x0000001213137211 */ /* 0x000fe200078fe2ff */
[--C-:B------:R-:W-:Y:S01]  /*0e60*/  IMAD R22, R22, 0x3c1, R3.reuse ;  /* 0x000003c116167824 */ /* 0x100fe200078e0203 */
[----:B------:R1:W2:Y:S01]  /*0e70*/  LDS R18, [R6+0x200] ;  /* 0x0002000006127984 */ /* 0x0002a20000000800 */
[----:B------:R-:W-:Y:S01]  /*0e80*/  IMAD R27, R20, 0x3c1, R3 ;  /* 0x000003c1141b7824 */ /* 0x000fe200078e0203 */
[----:B------:R-:W-:Y:S02]  /*0e90*/  SHF.R.U32.HI R29, RZ, 0x3, R29 ;  /* 0x00000003ff1d7819 */ /* 0x000fe4000001161d */
[----:B------:R-:W3:Y:S01]  /*0ea0*/  LDS R9, [R9+0x400] ;  /* 0x0004000009097984 */ /* 0x000ee20000000800 */
[----:B------:R-:W-:-:S03]  /*0eb0*/  IMAD.HI R20, R13, 0x2aaaaaab, RZ ;  /* 0x2aaaaaab0d147827 */ /* 0x000fc600078e02ff */
[----:B------:R-:W4:Y:S01]  /*0ec0*/  LDS R14, [R14+0xa00] ;  /* 0x000a00000e0e7984 */ /* 0x000f220000000800 */
[----:B------:R-:W-:Y:S01]  /*0ed0*/  IMAD R25, R17, 0x258a0, R22 ;  /* 0x000258a011197824 */ /* 0x000fe200078e0216 */
[----:B------:R-:W-:Y:S01]  /*0ee0*/  LOP3.LUT R29, R29, 0x7c, RZ, 0xc0, !PT ;  /* 0x0000007c1d1d7812 */ /* 0x000fe200078ec0ff */
[----:B------:R-:W-:Y:S01]  /*0ef0*/  IMAD R17, R16, 0x258a0, R27 ;  /* 0x000258a010117824 */ /* 0x000fe200078e021b */
[----:B------:R-:W5:Y:S01]  /*0f00*/  LDS R15, [R15+0xc00] ;  /* 0x000c00000f0f7984 */ /* 0x000f620000000800 */
[----:B------:R-:W-:Y:S01]  /*0f10*/  IMAD R22, R7, -0x60, R24 ;  /* 0xffffffa007167824 */ /* 0x000fe200078e0218 */
[C---:B------:R-:W-:Y:S02]  /*0f20*/  ISETP.LT.AND P2, PT, R2.reuse, 0x180, !P0 ;  /* 0x000001800200780c */ /* 0x040fe40004741270 */
[----:B------:R-:W-:Y:S01]  /*0f30*/  LOP3.LUT R16, R2, 0x10, RZ, 0xfc, !PT ;  /* 0x0000001002107812 */ /* 0x000fe200078efcff */
[----:B------:R-:W-:Y:S01]  /*0f40*/  IMAD R22, R22, 0x3c1, R3 ;  /* 0x000003c116167824 */ /* 0x000fe200078e0203 */
[----:B------:R-:W-:Y:S01]  /*0f50*/  SHF.R.U32.HI R27, RZ, 0x1f, R20 ;  /* 0x0000001fff1b7819 */ /* 0x000fe20000011614 */
[----:B------:R-:W-:Y:S01]  /*0f60*/  VIADD R29, R29, UR4 ;  /* 0x000000041d1d7c36 */ /* 0x000fe20008000000 */
[----:B------:R-:W-:Y:S01]  /*0f70*/  ISETP.LT.AND P1, PT, R24, 0x180, !P0 ;  /* 0x000001801800780c */ /* 0x000fe20004721270 */
[----:B------:R-:W-:Y:S01]  /*0f80*/  IMAD.HI R24, R16, 0x2aaaaaab, RZ ;  /* 0x2aaaaaab10187827 */ /* 0x000fe200078e02ff */
[----:B------:R-:W-:-:S03]  /*0f90*/  LEA.HI.SX32 R20, R20, R27, 0x1c ;  /* 0x0000001b14147211 */ /* 0x000fc600078fe2ff */
[----:B------:R-:W-:Y:S02]  /*0fa0*/  IMAD R27, R7, 0x258a0, R22 ;  /* 0x000258a0071b7824 */ /* 0x000fe400078e0216 */
[----:B-1----:R-:W-:-:S04]  /*0fb0*/  IMAD.WIDE R6, R25, 0x4, R4 ;  /* 0x0000000419067825 */ /* 0x002fc800078e0204 */
[----:B------:R-:W-:Y:S01]  /*0fc0*/  IMAD R0, R0, 0x4, R29 ;  /* 0x0000000400007824 */ /* 0x000fe200078e021d */
[----:B------:R-:W-:Y:S01]  /*0fd0*/  SHF.R.U32.HI R29, RZ, 0x1f, R24 ;  /* 0x0000001fff1d7819 */ /* 0x000fe20000011618 */
[----:B0-----:R0:W-:Y:S01]  /*0fe0*/  @P2 STG.E desc[UR6][R6.64], R23 ;  /* 0x0000001706002986 */ /* 0x0011e2000c101906 */
[----:B------:R-:W-:Y:S01]  /*0ff0*/  ISETP.LT.AND P2, PT, R8, 0x180, !P0 ;  /* 0x000001800800780c */ /* 0x000fe20004741270 */
[----:B------:R-:W-:Y:S01]  /*1000*/  IMAD R8, R21, -0x60, R8 ;  /* 0xffffffa015087824 */ /* 0x000fe200078e0208 */
[----:B------:R-:W-:Y:S02]  /*1010*/  LEA.HI.SX32 R25, R24, R29, 0x1c ;  /* 0x0000001d18197211 */ /* 0x000fe400078fe2ff */
[----:B------:R-:W-:Y:S01]  /*1020*/  ISETP.LT.AND P5, PT, R16, 0x180, !P0 ;  /* 0x000001801000780c */ /* 0x000fe200047a1270 */
[----:B------:R-:W-:Y:S01]  /*1030*/  IMAD R22, R8, 0x3c1, R3 ;  /* 0x000003c108167824 */ /* 0x000fe200078e0203 */
[----:B------:R-:W-:Y:S01]  /*1040*/  ISETP.LT.AND P3, PT, R12, 0x180, !P0 ;  /* 0x000001800c00780c */ /* 0x000fe20004761270 */
[----:B------:R-:W-:-:S02]  /*1050*/  IMAD R16, R25, -0x60, R16 ;  /* 0xffffffa019107824 */ /* 0x000fc400078e0210 */
[----:B------:R-:W-:Y:S02]  /*1060*/  IMAD R12, R19, -0x60, R12 ;  /* 0xffffffa0130c7824 */ /* 0x000fe400078e020c */
[----:B------:R-:W-:Y:S01]  /*1070*/  IMAD R8, R20, -0x60, R13 ;  /* 0xffffffa014087824 */ /* 0x000fe200078e020d */
[----:B------:R-:W-:Y:S01]  /*1080*/  LOP3.LUT R2, R2, 0x1c, RZ, 0xfc, !PT ;  /* 0x0000001c02027812 */ /* 0x000fe200078efcff */
[--C-:B------:R-:W-:Y:S01]  /*1090*/  IMAD R16, R16, 0x3c1, R3.reuse ;  /* 0x000003c110107824 */ /* 0x100fe200078e0203 */
[----:B------:R-:W-:Y:S01]  /*10a0*/  ISETP.LT.AND P4, PT, R13, 0x180, !P0 ;  /* 0x000001800d00780c */ /* 0x000fe20004781270 */
[--C-:B------:R-:W-:Y:S02]  /*10b0*/  IMAD R12, R12, 0x3c1, R3.reuse ;  /* 0x000003c10c0c7824 */ /* 0x100fe400078e0203 */
[----:B------:R-:W-:Y:S01]  /*10c0*/  IMAD R13, R8, 0x3c1, R3 ;  /* 0x000003c1080d7824 */ /* 0x000fe200078e0203 */
[----:B------:R-:W-:Y:S01]  /*10d0*/  ISETP.LT.AND P0, PT, R2, 0x180, !P0 ;  /* 0x000001800200780c */ /* 0x000fe20004701270 */
[----:B------:R-:W-:-:S02]  /*10e0*/  IMAD R21, R21, 0x258a0, R22 ;  /* 0x000258a015157824 */ /* 0x000fc400078e0216 */
[----:B0-----:R-:W-:-:S04]  /*10f0*/  IMAD.WIDE R6, R17, 0x4, R4 ;  /* 0x0000000411067825 */ /* 0x001fc800078e0204 */
[----:B------:R-:W-:Y:S02]  /*1100*/  IMAD R25, R25, 0x258a0, R16 ;  /* 0x000258a019197824 */ /* 0x000fe400078e0210 */
[----:B------:R-:W-:Y:S02]  /*1110*/  IMAD R19, R19, 0x258a0, R12 ;  /* 0x000258a013137824 */ /* 0x000fe400078e020c */
[----:B------:R-:W-:Y:S02]  /*1120*/  IMAD R17, R20, 0x258a0, R13 ;  /* 0x000258a014117824 */ /* 0x000fe400078e020d */
[--C-:B------:R-:W-:Y:S01]  /*1130*/  IMAD.WIDE R12, R27, 0x4, R4.reuse ;  /* 0x000000041b0c7825 */ /* 0x100fe200078e0204 */
[----:B--2---:R0:W-:Y:S03]  /*1140*/  @P6 STG.E desc[UR6][R6.64], R18 ;  /* 0x0000001206006986 */ /* 0x0041e6000c101906 */
[--C-:B------:R-:W-:Y:S01]  /*1150*/  IMAD.WIDE R22, R21, 0x4, R4.reuse ;  /* 0x0000000415167825 */ /* 0x100fe200078e0204 */
[----:B---3--:R0:W-:Y:S03]  /*1160*/  @P1 STG.E desc[UR6][R12.64], R9 ;  /* 0x000000090c001986 */ /* 0x0081e6000c101906 */
[--C-:B------:R-:W-:Y:S01]  /*1170*/  IMAD.WIDE R20, R25, 0x4, R4.reuse ;  /* 0x0000000419147825 */ /* 0x100fe200078e0204 */
[----:B------:R0:W-:Y:S03]  /*1180*/  @P2 STG.E desc[UR6][R22.64], R10 ;  /* 0x0000000a16002986 */ /* 0x0001e6000c101906 */
[--C-:B------:R-:W-:Y:S01]  /*1190*/  IMAD.WIDE R16, R17, 0x4, R4.reuse ;  /* 0x0000000411107825 */ /* 0x100fe200078e0204 */
[----:B------:R0:W-:Y:S03]  /*11a0*/  @P5 STG.E desc[UR6][R20.64], R11 ;  /* 0x0000000b14005986 */ /* 0x0001e6000c101906 */
[----:B------:R-:W-:Y:S01]  /*11b0*/  IMAD.WIDE R24, R19, 0x4, R4 ;  /* 0x0000000413187825 */ /* 0x000fe200078e0204 */
[----:B----4-:R0:W-:Y:S04]  /*11c0*/  @P4 STG.E desc[UR6][R16.64], R14 ;  /* 0x0000000e10004986 */ /* 0x0101e8000c101906 */
[----:B-----5:R0:W-:Y:S02]  /*11d0*/  @P3 STG.E desc[UR6][R24.64], R15 ;  /* 0x0000000f18003986 */ /* 0x0201e4000c101906 */
[----:B0-----:R-:W-:Y:S05]  /*11e0*/  @!P0 EXIT ;  /* 0x000000000000894d */ /* 0x001fea0003800000 */
[----:B0-----:R-:W0:Y:S01]  /*11f0*/  LDS R9, [R0+0xe00] ;  /* 0x000e000000097984 */ /* 0x001e220000000800 */
[----:B------:R-:W-:-:S05]  /*1200*/  IMAD.HI R6, R2, 0x2aaaaaab, RZ ;  /* 0x2aaaaaab02067827 */ /* 0x000fca00078e02ff */
[----:B------:R-:W-:-:S04]  /*1210*/  SHF.R.U32.HI R7, RZ, 0x1f, R6 ;  /* 0x0000001fff077819 */ /* 0x000fc80000011606 */
[----:B------:R-:W-:-:S05]  /*1220*/  LEA.HI.SX32 R7, R6, R7, 0x1c ;  /* 0x0000000706077211 */ /* 0x000fca00078fe2ff */
[----:B------:R-:W-:-:S04]  /*1230*/  IMAD R2, R7, -0x60, R2 ;  /* 0xffffffa007027824 */ /* 0x000fc800078e0202 */
[----:B------:R-:W-:-:S04]  /*1240*/  IMAD R2, R2, 0x3c1, R3 ;  /* 0x000003c102027824 */ /* 0x000fc800078e0203 */
[----:B------:R-:W-:-:S04]  /*1250*/  IMAD R7, R7, 0x258a0, R2 ;  /* 0x000258a007077824 */ /* 0x000fc800078e0202 */
[----:B------:R-:W-:-:S05]  /*1260*/  IMAD.WIDE R4, R7, 0x4, R4 ;  /* 0x0000000407047825 */ /* 0x000fca00078e0204 */
[----:B0-----:R-:W-:Y:S01]  /*1270*/  STG.E desc[UR6][R4.64], R9 ;  /* 0x0000000904007986 */ /* 0x001fe2000c101906 */
[----:B------:R-:W-:Y:S05]  /*1280*/  EXIT ;  /* 0x000000000000794d */ /* 0x000fea0003800000 */
.L_x_0:
[----:B------:R-:W-:-:S00]  /*1290*/  BRA `(.L_x_0) ;  /* 0xfffffffc00fc7947 */ /* 0x000fc0000383ffff */
[----:B------:R-:W-:-:S00]  /*12a0*/  NOP ;  /* 0x0000000000007918 */ /* 0x000fc00000000000 */
        /* <DEDUP_REMOVED lines=13> */
.L_x_1:


//--------------------- .nv.global.init           --------------------------
	.section	.nv.global.init,"aw",@progbits
.nv.global.init:
	.type		_$_str,@object
	.size		_$_str,(_$_str_$_2 - _$_str)
_$_str:
        /*0000*/ 	.byte	0x5f, 0x5f, 0x43, 0x55, 0x44, 0x41, 0x5f, 0x46, 0x54, 0x5a, 0x00
	.type		_$_str_$_2,@object
	.size		_$_str_$_2,(.L_1 - _$_str_$_2)
_$_str_$_2:
        /*000b*/ 	.byte	0x5f, 0x5f, 0x43, 0x55, 0x44, 0x41, 0x5f, 0x50, 0x52, 0x45, 0x43, 0x5f, 0x53, 0x51, 0x52, 0x54
        /*001b*/ 	.byte	0x00
.L_1:


//--------------------- .nv.shared.triton_poi_fused__native_batch_norm_legit_no_training_relu_3 --------------------------
	.section	.nv.shared.triton_poi_fused__native_batch_norm_legit_no_training_relu_3,"aw",@nobits
	.sectionflags	@""
	.align	16
	.zero		1024


//--------------------- .nv.constant0.triton_poi_fused__native_batch_norm_legit_no_training_relu_3 --------------------------
	.section	.nv.constant0.triton_poi_fused__native_batch_norm_legit_no_training_relu_3,"a",@progbits
	.sectionflags	@""
	.align	4
.nv.constant0.triton_poi_fused__native_batch_norm_legit_no_training_relu_3:
	.zero		584
